//
// Generated by NVIDIA NVVM Compiler
//
// Compiler Build ID: CL-36424714
// Cuda compilation tools, release 13.0, V13.0.88
// Based on NVVM 20.0.0
//

.version 9.0
.target sm_100
.address_size 64

	// .globl	_Z20fused_softmax_kernelPKfPfS0_iiif

.visible .entry _Z20fused_softmax_kernelPKfPfS0_iiif(
	.param .u64 .ptr .align 1 _Z20fused_softmax_kernelPKfPfS0_iiif_param_0,
	.param .u64 .ptr .align 1 _Z20fused_softmax_kernelPKfPfS0_iiif_param_1,
	.param .u64 .ptr .align 1 _Z20fused_softmax_kernelPKfPfS0_iiif_param_2,
	.param .u32 _Z20fused_softmax_kernelPKfPfS0_iiif_param_3,
	.param .u32 _Z20fused_softmax_kernelPKfPfS0_iiif_param_4,
	.param .u32 _Z20fused_softmax_kernelPKfPfS0_iiif_param_5,
	.param .f32 _Z20fused_softmax_kernelPKfPfS0_iiif_param_6
)
{
	.reg .pred 	%p<6>;
	.reg .b32 	%r<9>;
	.reg .b32 	%f<2>;
	.reg .b64 	%rd<8>;

	ld.param.u64 	%rd1, [_Z20fused_softmax_kernelPKfPfS0_iiif_param_0];
	ld.param.u64 	%rd2, [_Z20fused_softmax_kernelPKfPfS0_iiif_param_1];
	ld.param.u32 	%r6, [_Z20fused_softmax_kernelPKfPfS0_iiif_param_3];
	ld.param.u32 	%r4, [_Z20fused_softmax_kernelPKfPfS0_iiif_param_4];
	ld.param.u32 	%r5, [_Z20fused_softmax_kernelPKfPfS0_iiif_param_5];
	mov.u32 	%r1, %ctaid.z;
	mov.u32 	%r2, %ctaid.y;
	mov.u32 	%r3, %tid.x;
	setp.ge.s32 	%p1, %r1, %r6;
	setp.ge.s32 	%p2, %r2, %r4;
	or.pred  	%p3, %p1, %p2;
	setp.ge.s32 	%p4, %r3, %r5;
	or.pred  	%p5, %p3, %p4;
	@%p5 bra 	$L__BB0_2;
	cvta.to.global.u64 	%rd3, %rd1;
	cvta.to.global.u64 	%rd4, %rd2;
	mad.lo.s32 	%r7, %r4, %r1, %r2;
	mad.lo.s32 	%r8, %r7, %r5, %r3;
	mul.wide.u32 	%rd5, %r8, 4;
	add.s64 	%rd6, %rd3, %rd5;
	ld.global.f32 	%f1, [%rd6];
	add.s64 	%rd7, %rd4, %rd5;
	st.global.f32 	[%rd7], %f1;
$L__BB0_2:
	ret;

}


// ===== COMPILED SASS (sm_100) =====

	.target	sm_100

	.elftype	@"ET_EXEC"


//--------------------- .note.nv.tkinfo           --------------------------
	.section	.note.nv.tkinfo,"",@"SHT_NOTE"
	.sectionflags	@"SHF_NOTE_NV_TKINFO"
	.tkinfo
        /*0018*/ 	.word	0x00000002
        /*0030*/ 	.string	""
        /*0030*/ 	.string	"ptxas"
        /*0030*/ 	.string	"Cuda compilation tools, release 13.0, V13.0.88"
        /*0030*/ 	.string	"Build cuda_13.0.r13.0/compiler.36424714_0"
        /*0030*/ 	.string	"-arch sm_100 -m 64 "



//--------------------- .note.nv.cuinfo           --------------------------
	.section	.note.nv.cuinfo,"",@"SHT_NOTE"
	.sectionflags	@"SHF_NOTE_NV_CUINFO"
        /*0018*/ 	.short	0x0002
        /*001a*/ 	.short	0x0064
        /*001c*/ 	.short	0x0082
	.zero		2


//--------------------- .nv.info                  --------------------------
	.section	.nv.info,"",@"SHT_CUDA_INFO"
	.align	4


	//----- nvinfo : EIATTR_REGCOUNT
	.align		4
        /*0000*/ 	.byte	0x04, 0x2f
        /*0002*/ 	.short	(.L_1 - .L_0)
	.align		4
.L_0:
        /*0004*/ 	.word	index@(_Z20fused_softmax_kernelPKfPfS0_iiif)
        /*0008*/ 	.word	0x0000000a


	//----- nvinfo : EIATTR_FRAME_SIZE
	.align		4
.L_1:
        /*000c*/ 	.byte	0x04, 0x11
        /*000e*/ 	.short	(.L_3 - .L_2)
	.align		4
.L_2:
        /*0010*/ 	.word	index@(_Z20fused_softmax_kernelPKfPfS0_iiif)
        /*0014*/ 	.word	0x00000000


	//----- nvinfo : EIATTR_MIN_STACK_SIZE
	.align		4
.L_3:
        /*0018*/ 	.byte	0x04, 0x12
        /*001a*/ 	.short	(.L_5 - .L_4)
	.align		4
.L_4:
        /*001c*/ 	.word	index@(_Z20fused_softmax_kernelPKfPfS0_iiif)
        /*0020*/ 	.word	0x00000000
.L_5:


//--------------------- .nv.compat                --------------------------
	.section	.nv.compat,"",@"SHT_CUDA_COMPAT_INFO"
	.align	4
        /*0000*/ 	.byte	0x02, 0x09, 0x00, 0x00, 0x02, 0x02, 0x01, 0x00, 0x02, 0x05, 0x05, 0x00, 0x03, 0x07, 0x01, 0x01
        /*0010*/ 	.byte	0x02, 0x03, 0x00, 0x00, 0x02, 0x06, 0x01, 0x00, 0x04, 0x0b, 0x08, 0x00, 0x09, 0x00, 0x00, 0x00
        /*0020*/ 	.byte	0x00, 0x00, 0x00, 0x00


//--------------------- .nv.info._Z20fused_softmax_kernelPKfPfS0_iiif --------------------------
	.section	.nv.info._Z20fused_softmax_kernelPKfPfS0_iiif,"",@"SHT_CUDA_INFO"
	.sectionflags	@""
	.align	4


	//----- nvinfo : EIATTR_CUDA_API_VERSION
	.align		4
        /*0000*/ 	.byte	0x04, 0x37
        /*0002*/ 	.short	(.L_7 - .L_6)
.L_6:
        /*0004*/ 	.word	0x00000082


	//----- nvinfo : EIATTR_KPARAM_INFO
	.align		4
.L_7:
        /*0008*/ 	.byte	0x04, 0x17
        /*000a*/ 	.short	(.L_9 - .L_8)
.L_8:
        /*000c*/ 	.word	0x00000000
        /*0010*/ 	.short	0x0006
        /*0012*/ 	.short	0x0024
        /*0014*/ 	.byte	0x00, 0xf0, 0x11, 0x00


	//----- nvinfo : EIATTR_KPARAM_INFO
	.align		4
.L_9:
        /*0018*/ 	.byte	0x04, 0x17
        /*001a*/ 	.short	(.L_11 - .L_10)
.L_10:
        /*001c*/ 	.word	0x00000000
        /*0020*/ 	.short	0x0005
        /*0022*/ 	.short	0x0020
        /*0024*/ 	.byte	0x00, 0xf0, 0x11, 0x00


	//----- nvinfo : EIATTR_KPARAM_INFO
	.align		4
.L_11:
        /*0028*/ 	.byte	0x04, 0x17
        /*002a*/ 	.short	(.L_13 - .L_12)
.L_12:
        /*002c*/ 	.word	0x00000000
        /*0030*/ 	.short	0x0004
        /*0032*/ 	.short	0x001c
        /*0034*/ 	.byte	0x00, 0xf0, 0x11, 0x00


	//----- nvinfo : EIATTR_KPARAM_INFO
	.align		4
.L_13:
        /*0038*/ 	.byte	0x04, 0x17
        /*003a*/ 	.short	(.L_15 - .L_14)
.L_14:
        /*003c*/ 	.word	0x00000000
        /*0040*/ 	.short	0x0003
        /*0042*/ 	.short	0x0018
        /*0044*/ 	.byte	0x00, 0xf0, 0x11, 0x00


	//----- nvinfo : EIATTR_KPARAM_INFO
	.align		4
.L_15:
        /*0048*/ 	.byte	0x04, 0x17
        /*004a*/ 	.short	(.L_17 - .L_16)
.L_16:
        /*004c*/ 	.word	0x00000000
        /*0050*/ 	.short	0x0002
        /*0052*/ 	.short	0x0010
        /*0054*/ 	.byte	0x00, 0xf5, 0x21, 0x00


	//----- nvinfo : EIATTR_KPARAM_INFO
	.align		4
.L_17:
        /*0058*/ 	.byte	0x04, 0x17
        /*005a*/ 	.short	(.L_19 - .L_18)
.L_18:
        /*005c*/ 	.word	0x00000000
        /*0060*/ 	.short	0x0001
        /*0062*/ 	.short	0x0008
        /*0064*/ 	.byte	0x00, 0xf5, 0x21, 0x00


	//----- nvinfo : EIATTR_KPARAM_INFO
	.align		4
.L_19:
        /*0068*/ 	.byte	0x04, 0x17
        /*006a*/ 	.short	(.L_21 - .L_20)
.L_20:
        /*006c*/ 	.word	0x00000000
        /*0070*/ 	.short	0x0000
        /*0072*/ 	.short	0x0000
        /*0074*/ 	.byte	0x00, 0xf5, 0x21, 0x00


	//----- nvinfo : EIATTR_SPARSE_MMA_MASK
	.align		4
.L_21:
        /*0078*/ 	.byte	0x03, 0x50
        /*007a*/ 	.short	0x0000


	//----- nvinfo : EIATTR_MAXREG_COUNT
	.align		4
        /*007c*/ 	.byte	0x03, 0x1b
        /*007e*/ 	.short	0x00ff


	//----- nvinfo : EIATTR_MERCURY_ISA_VERSION
	.align		4
        /*0080*/ 	.byte	0x03, 0x5f
        /*0082*/ 	.short	0x0101


	//----- nvinfo : EIATTR_VRC_CTA_INIT_COUNT
	.align		4
        /*0084*/ 	.byte	0x02, 0x4a
	.zero		1
	.zero		1


	//----- nvinfo : EIATTR_EXIT_INSTR_OFFSETS
	.align		4
        /*0088*/ 	.byte	0x04, 0x1c
        /*008a*/ 	.short	(.L_23 - .L_22)


	//   ....[0]....
.L_22:
        /*008c*/ 	.word	0x00000090


	//   ....[1]....
        /*0090*/ 	.word	0x00000130


	//----- nvinfo : EIATTR_CBANK_PARAM_SIZE
	.align		4
.L_23:
        /*0094*/ 	.byte	0x03, 0x19
        /*0096*/ 	.short	0x0028


	//----- nvinfo : EIATTR_PARAM_CBANK
	.align		4
        /*0098*/ 	.byte	0x04, 0x0a
        /*009a*/ 	.short	(.L_25 - .L_24)
	.align		4
.L_24:
        /*009c*/ 	.word	index@(.nv.constant0._Z20fused_softmax_kernelPKfPfS0_iiif)
        /*00a0*/ 	.short	0x0380
        /*00a2*/ 	.short	0x0028


	//----- nvinfo : EIATTR_SW_WAR
	.align		4
.L_25:
        /*00a4*/ 	.byte	0x04, 0x36
        /*00a6*/ 	.short	(.L_27 - .L_26)
.L_26:
        /*00a8*/ 	.word	0x00000008
.L_27:


//--------------------- .nv.callgraph             --------------------------
	.section	.nv.callgraph,"",@"SHT_CUDA_CALLGRAPH"
	.align	4
	.sectionentsize	8
	.align		4
        /*0000*/ 	.word	0x00000000
	.align		4
        /*0004*/ 	.word	0xffffffff
	.align		4
        /*0008*/ 	.word	0x00000000
	.align		4
        /*000c*/ 	.word	0xfffffffe
	.align		4
        /*0010*/ 	.word	0x00000000
	.align		4
        /*0014*/ 	.word	0xfffffffd
	.align		4
        /*0018*/ 	.word	0x00000000
	.align		4
        /*001c*/ 	.word	0xfffffffc


//--------------------- .text._Z20fused_softmax_kernelPKfPfS0_iiif --------------------------
	.section	.text._Z20fused_softmax_kernelPKfPfS0_iiif,"ax",@progbits
	.align	128
        .global         _Z20fused_softmax_kernelPKfPfS0_iiif
        .type           _Z20fused_softmax_kernelPKfPfS0_iiif,@function
        .size           _Z20fused_softmax_kernelPKfPfS0_iiif,(.L_x_1 - _Z20fused_softmax_kernelPKfPfS0_iiif)
        .other          _Z20fused_softmax_kernelPKfPfS0_iiif,@"STO_CUDA_ENTRY STV_DEFAULT"
_Z20fused_softmax_kernelPKfPfS0_iiif:
.text._Z20fused_softmax_kernelPKfPfS0_iiif:
[----:B------:R-:W-:Y:S01]  /*0000*/  LDC R1, c[0x0][0x37c] ;  /* 0x0000df00ff017b82 */ /* 0x000fe20000000800 */
[----:B------:R-:W0:Y:S07]  /*0010*/  S2R R0, SR_CTAID.Y ;  /* 0x0000000000007919 */ /* 0x000e2e0000002600 */
[----:B------:R-:W0:Y:S01]  /*0020*/  LDC.64 R4, c[0x0][0x398] ;  /* 0x0000e600ff047b82 */ /* 0x000e220000000a00 */
[----:B------:R-:W1:Y:S01]  /*0030*/  LDCU UR7, c[0x0][0x3a0] ;  /* 0x00007400ff0777ac */ /* 0x000e620008000800 */
[----:B------:R-:W1:Y:S06]  /*0040*/  S2R R7, SR_TID.X ;  /* 0x0000000000077919 */ /* 0x000e6c0000002100 */
[----:B------:R-:W2:Y:S01]  /*0050*/  S2UR UR6, SR_CTAID.Z ;  /* 0x00000000000679c3 */ /* 0x000ea20000002700 */
[----:B0-----:R-:W-:-:S04]  /*0060*/  ISETP.GE.AND P0, PT, R0, R5, PT ;  /* 0x000000050000720c */ /* 0x001fc80003f06270 */
[----:B--2---:R-:W-:-:S04]  /*0070*/  ISETP.LE.OR P0, PT, R4, UR6, P0 ;  /* 0x0000000604007c0c */ /* 0x004fc80008703670 */
[----:B-1----:R-:W-:-:S13]  /*0080*/  ISETP.GE.OR P0, PT, R7, UR7, P0 ;  /* 0x0000000707007c0c */ /* 0x002fda0008706670 */
[----:B------:R-:W-:Y:S05]  /*0090*/  @P0 EXIT ;  /* 0x000000000000094d */ /* 0x000fea0003800000 */
[----:B------:R-:W0:Y:S01]  /*00a0*/  LDC.64 R2, c[0x0][0x380] ;  /* 0x0000e000ff027b82 */ /* 0x000e220000000a00 */
[----:B------:R-:W1:Y:S01]  /*00b0*/  LDCU.64 UR4, c[0x0][0x358] ;  /* 0x00006b00ff0477ac */ /* 0x000e620008000a00 */
[----:B------:R-:W-:-:S04]  /*00c0*/  IMAD R0, R5, UR6, R0 ;  /* 0x0000000605007c24 */ /* 0x000fc8000f8e0200 */
[----:B------:R-:W-:Y:S02]  /*00d0*/  IMAD R7, R0, UR7, R7 ;  /* 0x0000000700077c24 */ /* 0x000fe4000f8e0207 */
[----:B------:R-:W2:Y:S02]  /*00e0*/  LDC.64 R4, c[0x0][0x388] ;  /* 0x0000e200ff047b82 */ /* 0x000ea40000000a00 */
[----:B0-----:R-:W-:-:S06]  /*00f0*/  IMAD.WIDE.U32 R2, R7, 0x4, R2 ;  /* 0x0000000407027825 */ /* 0x001fcc00078e0002 */
[----:B-1----:R-:W3:Y:S01]  /*0100*/  LDG.E R3, desc[UR4][R2.64] ;  /* 0x0000000402037981 */ /* 0x002ee2000c1e1900 */
[----:B--2---:R-:W-:-:S05]  /*0110*/  IMAD.WIDE.U32 R4, R7, 0x4, R4 ;  /* 0x0000000407047825 */ /* 0x004fca00078e0004 */
[----:B---3--:R-:W-:Y:S01]  /*0120*/  STG.E desc[UR4][R4.64], R3 ;  /* 0x0000000304007986 */ /* 0x008fe2000c101904 */
[----:B------:R-:W-:Y:S05]  /*0130*/  EXIT ;  /* 0x000000000000794d */ /* 0x000fea0003800000 */
.L_x_0:
[----:B------:R-:W-:-:S00]  /*0140*/  BRA `(.L_x_0) ;  /* 0xfffffffc00fc7947 */ /* 0x000fc0000383ffff */
[----:B------:R-:W-:-:S00]  /*0150*/  NOP ;  /* 0x0000000000007918 */ /* 0x000fc00000000000 */
        /* <DEDUP_REMOVED lines=10> */
.L_x_1:


//--------------------- .nv.shared.reserved.0     --------------------------
	.section	.nv.shared.reserved.0,"aw",@nobits
	.weak		__nv_reservedSMEM_offset_0_alias
	.size		__nv_reservedSMEM_offset_0_alias, 0, 64
	.other		__nv_reservedSMEM_offset_0_alias,@"STO_CUDA_RESERVED_SHARED STV_DEFAULT"
__nv_reservedSMEM_offset_0_alias:
	.zero		0
	.zero		64


//--------------------- .nv.constant0._Z20fused_softmax_kernelPKfPfS0_iiif --------------------------
	.section	.nv.constant0._Z20fused_softmax_kernelPKfPfS0_iiif,"a",@progbits
	.sectionflags	@""
	.align	4
.nv.constant0._Z20fused_softmax_kernelPKfPfS0_iiif:
	.zero		936


//--------------------- SYMBOLS --------------------------

	.type		.nv.reservedSmem.offset0,@object
	.size		.nv.reservedSmem.offset0,0x4
